//
// Generated by NVIDIA NVVM Compiler
//
// Compiler Build ID: CL-36424714
// Cuda compilation tools, release 13.0, V13.0.88
// Based on NVVM 20.0.0
//

.version 9.0
.target sm_100
.address_size 64

	// .globl	_Z5saxpyifPfS_

.visible .entry _Z5saxpyifPfS_(
	.param .u32 _Z5saxpyifPfS__param_0,
	.param .f32 _Z5saxpyifPfS__param_1,
	.param .u64 .ptr .align 1 _Z5saxpyifPfS__param_2,
	.param .u64 .ptr .align 1 _Z5saxpyifPfS__param_3
)
{
	.reg .b32 	%r<7>;
	.reg .b32 	%f<5>;
	.reg .b64 	%rd<10>;

	ld.param.u32 	%r1, [_Z5saxpyifPfS__param_0];
	ld.param.f32 	%f1, [_Z5saxpyifPfS__param_1];
	ld.param.u64 	%rd1, [_Z5saxpyifPfS__param_2];
	ld.param.u64 	%rd2, [_Z5saxpyifPfS__param_3];
	cvta.to.global.u64 	%rd3, %rd2;
	cvta.to.global.u64 	%rd4, %rd1;
	mov.u32 	%r2, %ctaid.x;
	mov.u32 	%r3, %ntid.x;
	mov.u32 	%r4, %tid.x;
	mad.lo.s32 	%r5, %r2, %r3, %r4;
	mul.wide.s32 	%rd5, %r5, 4;
	add.s64 	%rd6, %rd4, %rd5;
	ld.global.f32 	%f2, [%rd6];
	add.s64 	%rd7, %rd3, %rd5;
	ld.global.f32 	%f3, [%rd7];
	fma.rn.f32 	%f4, %f1, %f2, %f3;
	mul.lo.s32 	%r6, %r1, 100;
	mul.wide.s32 	%rd8, %r6, 4;
	add.s64 	%rd9, %rd7, %rd8;
	st.global.f32 	[%rd9], %f4;
	ret;

}


// ===== COMPILED SASS (sm_100) =====

	.target	sm_100

	.elftype	@"ET_EXEC"


//--------------------- .note.nv.tkinfo           --------------------------
	.section	.note.nv.tkinfo,"",@"SHT_NOTE"
	.sectionflags	@"SHF_NOTE_NV_TKINFO"
	.tkinfo
        /*0018*/ 	.word	0x00000002
        /*0030*/ 	.string	""
        /*0030*/ 	.string	"ptxas"
        /*0030*/ 	.string	"Cuda compilation tools, release 13.0, V13.0.88"
        /*0030*/ 	.string	"Build cuda_13.0.r13.0/compiler.36424714_0"
        /*0030*/ 	.string	"-arch sm_100 -m 64 "



//--------------------- .note.nv.cuinfo           --------------------------
	.section	.note.nv.cuinfo,"",@"SHT_NOTE"
	.sectionflags	@"SHF_NOTE_NV_CUINFO"
        /*0018*/ 	.short	0x0002
        /*001a*/ 	.short	0x0064
        /*001c*/ 	.short	0x0082
	.zero		2


//--------------------- .nv.info                  --------------------------
	.section	.nv.info,"",@"SHT_CUDA_INFO"
	.align	4


	//----- nvinfo : EIATTR_REGCOUNT
	.align		4
        /*0000*/ 	.byte	0x04, 0x2f
        /*0002*/ 	.short	(.L_1 - .L_0)
	.align		4
.L_0:
        /*0004*/ 	.word	index@(_Z5saxpyifPfS_)
        /*0008*/ 	.word	0x0000000e


	//----- nvinfo : EIATTR_FRAME_SIZE
	.align		4
.L_1:
        /*000c*/ 	.byte	0x04, 0x11
        /*000e*/ 	.short	(.L_3 - .L_2)
	.align		4
.L_2:
        /*0010*/ 	.word	index@(_Z5saxpyifPfS_)
        /*0014*/ 	.word	0x00000000


	//----- nvinfo : EIATTR_MIN_STACK_SIZE
	.align		4
.L_3:
        /*0018*/ 	.byte	0x04, 0x12
        /*001a*/ 	.short	(.L_5 - .L_4)
	.align		4
.L_4:
        /*001c*/ 	.word	index@(_Z5saxpyifPfS_)
        /*0020*/ 	.word	0x00000000
.L_5:


//--------------------- .nv.compat                --------------------------
	.section	.nv.compat,"",@"SHT_CUDA_COMPAT_INFO"
	.align	4
        /*0000*/ 	.byte	0x02, 0x09, 0x00, 0x00, 0x02, 0x02, 0x01, 0x00, 0x02, 0x05, 0x05, 0x00, 0x03, 0x07, 0x01, 0x01
        /*0010*/ 	.byte	0x02, 0x03, 0x00, 0x00, 0x02, 0x06, 0x01, 0x00, 0x04, 0x0b, 0x08, 0x00, 0x09, 0x00, 0x00, 0x00
        /*0020*/ 	.byte	0x00, 0x00, 0x00, 0x00


//--------------------- .nv.info._Z5saxpyifPfS_   --------------------------
	.section	.nv.info._Z5saxpyifPfS_,"",@"SHT_CUDA_INFO"
	.sectionflags	@""
	.align	4


	//----- nvinfo : EIATTR_CUDA_API_VERSION
	.align		4
        /*0000*/ 	.byte	0x04, 0x37
        /*0002*/ 	.short	(.L_7 - .L_6)
.L_6:
        /*0004*/ 	.word	0x00000082


	//----- nvinfo : EIATTR_KPARAM_INFO
	.align		4
.L_7:
        /*0008*/ 	.byte	0x04, 0x17
        /*000a*/ 	.short	(.L_9 - .L_8)
.L_8:
        /*000c*/ 	.word	0x00000000
        /*0010*/ 	.short	0x0003
        /*0012*/ 	.short	0x0010
        /*0014*/ 	.byte	0x00, 0xf5, 0x21, 0x00


	//----- nvinfo : EIATTR_KPARAM_INFO
	.align		4
.L_9:
        /*0018*/ 	.byte	0x04, 0x17
        /*001a*/ 	.short	(.L_11 - .L_10)
.L_10:
        /*001c*/ 	.word	0x00000000
        /*0020*/ 	.short	0x0002
        /*0022*/ 	.short	0x0008
        /*0024*/ 	.byte	0x00, 0xf5, 0x21, 0x00


	//----- nvinfo : EIATTR_KPARAM_INFO
	.align		4
.L_11:
        /*0028*/ 	.byte	0x04, 0x17
        /*002a*/ 	.short	(.L_13 - .L_12)
.L_12:
        /*002c*/ 	.word	0x00000000
        /*0030*/ 	.short	0x0001
        /*0032*/ 	.short	0x0004
        /*0034*/ 	.byte	0x00, 0xf0, 0x11, 0x00


	//----- nvinfo : EIATTR_KPARAM_INFO
	.align		4
.L_13:
        /*0038*/ 	.byte	0x04, 0x17
        /*003a*/ 	.short	(.L_15 - .L_14)
.L_14:
        /*003c*/ 	.word	0x00000000
        /*0040*/ 	.short	0x0000
        /*0042*/ 	.short	0x0000
        /*0044*/ 	.byte	0x00, 0xf0, 0x11, 0x00


	//----- nvinfo : EIATTR_SPARSE_MMA_MASK
	.align		4
.L_15:
        /*0048*/ 	.byte	0x03, 0x50
        /*004a*/ 	.short	0x0000


	//----- nvinfo : EIATTR_MAXREG_COUNT
	.align		4
        /*004c*/ 	.byte	0x03, 0x1b
        /*004e*/ 	.short	0x00ff


	//----- nvinfo : EIATTR_MERCURY_ISA_VERSION
	.align		4
        /*0050*/ 	.byte	0x03, 0x5f
        /*0052*/ 	.short	0x0101


	//----- nvinfo : EIATTR_VRC_CTA_INIT_COUNT
	.align		4
        /*0054*/ 	.byte	0x02, 0x4a
	.zero		1
	.zero		1


	//----- nvinfo : EIATTR_EXIT_INSTR_OFFSETS
	.align		4
        /*0058*/ 	.byte	0x04, 0x1c
        /*005a*/ 	.short	(.L_17 - .L_16)


	//   ....[0]....
.L_16:
        /*005c*/ 	.word	0x00000110


	//----- nvinfo : EIATTR_CBANK_PARAM_SIZE
	.align		4
.L_17:
        /*0060*/ 	.byte	0x03, 0x19
        /*0062*/ 	.short	0x0018


	//----- nvinfo : EIATTR_PARAM_CBANK
	.align		4
        /*0064*/ 	.byte	0x04, 0x0a
        /*0066*/ 	.short	(.L_19 - .L_18)
	.align		4
.L_18:
        /*0068*/ 	.word	index@(.nv.constant0._Z5saxpyifPfS_)
        /*006c*/ 	.short	0x0380
        /*006e*/ 	.short	0x0018


	//----- nvinfo : EIATTR_SW_WAR
	.align		4
.L_19:
        /*0070*/ 	.byte	0x04, 0x36
        /*0072*/ 	.short	(.L_21 - .L_20)
.L_20:
        /*0074*/ 	.word	0x00000008
.L_21:


//--------------------- .nv.callgraph             --------------------------
	.section	.nv.callgraph,"",@"SHT_CUDA_CALLGRAPH"
	.align	4
	.sectionentsize	8
	.align		4
        /*0000*/ 	.word	0x00000000
	.align		4
        /*0004*/ 	.word	0xffffffff
	.align		4
        /*0008*/ 	.word	0x00000000
	.align		4
        /*000c*/ 	.word	0xfffffffe
	.align		4
        /*0010*/ 	.word	0x00000000
	.align		4
        /*0014*/ 	.word	0xfffffffd
	.align		4
        /*0018*/ 	.word	0x00000000
	.align		4
        /*001c*/ 	.word	0xfffffffc


//--------------------- .text._Z5saxpyifPfS_      --------------------------
	.section	.text._Z5saxpyifPfS_,"ax",@progbits
	.align	128
        .global         _Z5saxpyifPfS_
        .type           _Z5saxpyifPfS_,@function
        .size           _Z5saxpyifPfS_,(.L_x_1 - _Z5saxpyifPfS_)
        .other          _Z5saxpyifPfS_,@"STO_CUDA_ENTRY STV_DEFAULT"
_Z5saxpyifPfS_:
.text._Z5saxpyifPfS_:
[----:B------:R-:W-:Y:S01]  /*0000*/  LDC R1, c[0x0][0x37c] ;  /* 0x0000df00ff017b82 */ /* 0x000fe20000000800 */
[----:B------:R-:W0:Y:S07]  /*0010*/  S2R R0, SR_TID.X ;  /* 0x0000000000007919 */ /* 0x000e2e0000002100 */
[----:B------:R-:W0:Y:S01]  /*0020*/  S2UR UR6, SR_CTAID.X ;  /* 0x00000000000679c3 */ /* 0x000e220000002500 */
[----:B------:R-:W1:Y:S07]  /*0030*/  LDCU.64 UR4, c[0x0][0x358] ;  /* 0x00006b00ff0477ac */ /* 0x000e6e0008000a00 */
[----:B------:R-:W0:Y:S08]  /*0040*/  LDC R7, c[0x0][0x360] ;  /* 0x0000d800ff077b82 */ /* 0x000e300000000800 */
[----:B------:R-:W2:Y:S08]  /*0050*/  LDC.64 R2, c[0x0][0x388] ;  /* 0x0000e200ff027b82 */ /* 0x000eb00000000a00 */
[----:B------:R-:W3:Y:S01]  /*0060*/  LDC.64 R4, c[0x0][0x390] ;  /* 0x0000e400ff047b82 */ /* 0x000ee20000000a00 */
[----:B0-----:R-:W-:-:S07]  /*0070*/  IMAD R7, R7, UR6, R0 ;  /* 0x0000000607077c24 */ /* 0x001fce000f8e0200 */
[----:B------:R-:W0:Y:S01]  /*0080*/  LDC.64 R10, c[0x0][0x380] ;  /* 0x0000e000ff0a7b82 */ /* 0x000e220000000a00 */
[----:B--2---:R-:W-:-:S06]  /*0090*/  IMAD.WIDE R2, R7, 0x4, R2 ;  /* 0x0000000407027825 */ /* 0x004fcc00078e0202 */
[----:B-1----:R-:W2:Y:S01]  /*00a0*/  LDG.E R2, desc[UR4][R2.64] ;  /* 0x0000000402027981 */ /* 0x002ea2000c1e1900 */
[----:B---3--:R-:W-:-:S05]  /*00b0*/  IMAD.WIDE R4, R7, 0x4, R4 ;  /* 0x0000000407047825 */ /* 0x008fca00078e0204 */
[----:B------:R-:W2:Y:S01]  /*00c0*/  LDG.E R9, desc[UR4][R4.64] ;  /* 0x0000000404097981 */ /* 0x000ea2000c1e1900 */
[----:B0-----:R-:W-:-:S04]  /*00d0*/  IMAD R7, R10, 0x64, RZ ;  /* 0x000000640a077824 */ /* 0x001fc800078e02ff */
[----:B------:R-:W-:-:S04]  /*00e0*/  IMAD.WIDE R6, R7, 0x4, R4 ;  /* 0x0000000407067825 */ /* 0x000fc800078e0204 */
[----:B--2---:R-:W-:-:S05]  /*00f0*/  FFMA R9, R2, R11, R9 ;  /* 0x0000000b02097223 */ /* 0x004fca0000000009 */
[----:B------:R-:W-:Y:S01]  /*0100*/  STG.E desc[UR4][R6.64], R9 ;  /* 0x0000000906007986 */ /* 0x000fe2000c101904 */
[----:B------:R-:W-:Y:S05]  /*0110*/  EXIT ;  /* 0x000000000000794d */ /* 0x000fea0003800000 */
.L_x_0:
[----:B------:R-:W-:-:S00]  /*0120*/  BRA `(.L_x_0) ;  /* 0xfffffffc00fc7947 */ /* 0x000fc0000383ffff */
[----:B------:R-:W-:-:S00]  /*0130*/  NOP ;  /* 0x0000000000007918 */ /* 0x000fc00000000000 */
        /* <DEDUP_REMOVED lines=12> */
.L_x_1:


//--------------------- .nv.shared.reserved.0     --------------------------
	.section	.nv.shared.reserved.0,"aw",@nobits
	.weak		__nv_reservedSMEM_offset_0_alias
	.size		__nv_reservedSMEM_offset_0_alias, 0, 64
	.other		__nv_reservedSMEM_offset_0_alias,@"STO_CUDA_RESERVED_SHARED STV_DEFAULT"
__nv_reservedSMEM_offset_0_alias:
	.zero		0
	.zero		64


//--------------------- .nv.constant0._Z5saxpyifPfS_ --------------------------
	.section	.nv.constant0._Z5saxpyifPfS_,"a",@progbits
	.sectionflags	@""
	.align	4
.nv.constant0._Z5saxpyifPfS_:
	.zero		920


//--------------------- SYMBOLS --------------------------

	.type		.nv.reservedSmem.offset0,@object
	.size		.nv.reservedSmem.offset0,0x4
